//
// Generated by NVIDIA NVVM Compiler
//
// Compiler Build ID: CL-36424714
// Cuda compilation tools, release 13.0, V13.0.88
// Based on NVVM 20.0.0
//

.version 9.0
.target sm_100
.address_size 64

	// .globl	_Z16computeUsingGPUsPiii

.visible .entry _Z16computeUsingGPUsPiii(
	.param .u64 .ptr .align 1 _Z16computeUsingGPUsPiii_param_0,
	.param .u32 _Z16computeUsingGPUsPiii_param_1,
	.param .u32 _Z16computeUsingGPUsPiii_param_2
)
{
	.reg .b32 	%r<4>;
	.reg .b64 	%rd<3>;

	ld.param.u64 	%rd1, [_Z16computeUsingGPUsPiii_param_0];
	ld.param.u32 	%r1, [_Z16computeUsingGPUsPiii_param_1];
	ld.param.u32 	%r2, [_Z16computeUsingGPUsPiii_param_2];
	cvta.to.global.u64 	%rd2, %rd1;
	add.s32 	%r3, %r2, %r1;
	st.global.u32 	[%rd2], %r3;
	ret;

}


// ===== COMPILED SASS (sm_100) =====

	.target	sm_100

	.elftype	@"ET_EXEC"


//--------------------- .note.nv.tkinfo           --------------------------
	.section	.note.nv.tkinfo,"",@"SHT_NOTE"
	.sectionflags	@"SHF_NOTE_NV_TKINFO"
	.tkinfo
        /*0018*/ 	.word	0x00000002
        /*0030*/ 	.string	""
        /*0030*/ 	.string	"ptxas"
        /*0030*/ 	.string	"Cuda compilation tools, release 13.0, V13.0.88"
        /*0030*/ 	.string	"Build cuda_13.0.r13.0/compiler.36424714_0"
        /*0030*/ 	.string	"-arch sm_100 -m 64 "



//--------------------- .note.nv.cuinfo           --------------------------
	.section	.note.nv.cuinfo,"",@"SHT_NOTE"
	.sectionflags	@"SHF_NOTE_NV_CUINFO"
        /*0018*/ 	.short	0x0002
        /*001a*/ 	.short	0x0064
        /*001c*/ 	.short	0x0082
	.zero		2


//--------------------- .nv.info                  --------------------------
	.section	.nv.info,"",@"SHT_CUDA_INFO"
	.align	4


	//----- nvinfo : EIATTR_REGCOUNT
	.align		4
        /*0000*/ 	.byte	0x04, 0x2f
        /*0002*/ 	.short	(.L_1 - .L_0)
	.align		4
.L_0:
        /*0004*/ 	.word	index@(_Z16computeUsingGPUsPiii)
        /*0008*/ 	.word	0x00000008


	//----- nvinfo : EIATTR_FRAME_SIZE
	.align		4
.L_1:
        /*000c*/ 	.byte	0x04, 0x11
        /*000e*/ 	.short	(.L_3 - .L_2)
	.align		4
.L_2:
        /*0010*/ 	.word	index@(_Z16computeUsingGPUsPiii)
        /*0014*/ 	.word	0x00000000


	//----- nvinfo : EIATTR_MIN_STACK_SIZE
	.align		4
.L_3:
        /*0018*/ 	.byte	0x04, 0x12
        /*001a*/ 	.short	(.L_5 - .L_4)
	.align		4
.L_4:
        /*001c*/ 	.word	index@(_Z16computeUsingGPUsPiii)
        /*0020*/ 	.word	0x00000000
.L_5:


//--------------------- .nv.compat                --------------------------
	.section	.nv.compat,"",@"SHT_CUDA_COMPAT_INFO"
	.align	4
        /*0000*/ 	.byte	0x02, 0x09, 0x00, 0x00, 0x02, 0x02, 0x01, 0x00, 0x02, 0x05, 0x05, 0x00, 0x03, 0x07, 0x01, 0x01
        /*0010*/ 	.byte	0x02, 0x03, 0x00, 0x00, 0x02, 0x06, 0x01, 0x00, 0x04, 0x0b, 0x08, 0x00, 0x09, 0x00, 0x00, 0x00
        /*0020*/ 	.byte	0x00, 0x00, 0x00, 0x00


//--------------------- .nv.info._Z16computeUsingGPUsPiii --------------------------
	.section	.nv.info._Z16computeUsingGPUsPiii,"",@"SHT_CUDA_INFO"
	.sectionflags	@""
	.align	4


	//----- nvinfo : EIATTR_CUDA_API_VERSION
	.align		4
        /*0000*/ 	.byte	0x04, 0x37
        /*0002*/ 	.short	(.L_7 - .L_6)
.L_6:
        /*0004*/ 	.word	0x00000082


	//----- nvinfo : EIATTR_KPARAM_INFO
	.align		4
.L_7:
        /*0008*/ 	.byte	0x04, 0x17
        /*000a*/ 	.short	(.L_9 - .L_8)
.L_8:
        /*000c*/ 	.word	0x00000000
        /*0010*/ 	.short	0x0002
        /*0012*/ 	.short	0x000c
        /*0014*/ 	.byte	0x00, 0xf0, 0x11, 0x00


	//----- nvinfo : EIATTR_KPARAM_INFO
	.align		4
.L_9:
        /*0018*/ 	.byte	0x04, 0x17
        /*001a*/ 	.short	(.L_11 - .L_10)
.L_10:
        /*001c*/ 	.word	0x00000000
        /*0020*/ 	.short	0x0001
        /*0022*/ 	.short	0x0008
        /*0024*/ 	.byte	0x00, 0xf0, 0x11, 0x00


	//----- nvinfo : EIATTR_KPARAM_INFO
	.align		4
.L_11:
        /*0028*/ 	.byte	0x04, 0x17
        /*002a*/ 	.short	(.L_13 - .L_12)
.L_12:
        /*002c*/ 	.word	0x00000000
        /*0030*/ 	.short	0x0000
        /*0032*/ 	.short	0x0000
        /*0034*/ 	.byte	0x00, 0xf5, 0x21, 0x00


	//----- nvinfo : EIATTR_SPARSE_MMA_MASK
	.align		4
.L_13:
        /*0038*/ 	.byte	0x03, 0x50
        /*003a*/ 	.short	0x0000


	//----- nvinfo : EIATTR_MAXREG_COUNT
	.align		4
        /*003c*/ 	.byte	0x03, 0x1b
        /*003e*/ 	.short	0x00ff


	//----- nvinfo : EIATTR_MERCURY_ISA_VERSION
	.align		4
        /*0040*/ 	.byte	0x03, 0x5f
        /*0042*/ 	.short	0x0101


	//----- nvinfo : EIATTR_VRC_CTA_INIT_COUNT
	.align		4
        /*0044*/ 	.byte	0x02, 0x4a
	.zero		1
	.zero		1


	//----- nvinfo : EIATTR_EXIT_INSTR_OFFSETS
	.align		4
        /*0048*/ 	.byte	0x04, 0x1c
        /*004a*/ 	.short	(.L_15 - .L_14)


	//   ....[0]....
.L_14:
        /*004c*/ 	.word	0x00000060


	//----- nvinfo : EIATTR_CBANK_PARAM_SIZE
	.align		4
.L_15:
        /*0050*/ 	.byte	0x03, 0x19
        /*0052*/ 	.short	0x0010


	//----- nvinfo : EIATTR_PARAM_CBANK
	.align		4
        /*0054*/ 	.byte	0x04, 0x0a
        /*0056*/ 	.short	(.L_17 - .L_16)
	.align		4
.L_16:
        /*0058*/ 	.word	index@(.nv.constant0._Z16computeUsingGPUsPiii)
        /*005c*/ 	.short	0x0380
        /*005e*/ 	.short	0x0010


	//----- nvinfo : EIATTR_SW_WAR
	.align		4
.L_17:
        /*0060*/ 	.byte	0x04, 0x36
        /*0062*/ 	.short	(.L_19 - .L_18)
.L_18:
        /*0064*/ 	.word	0x00000008
.L_19:


//--------------------- .nv.callgraph             --------------------------
	.section	.nv.callgraph,"",@"SHT_CUDA_CALLGRAPH"
	.align	4
	.sectionentsize	8
	.align		4
        /*0000*/ 	.word	0x00000000
	.align		4
        /*0004*/ 	.word	0xffffffff
	.align		4
        /*0008*/ 	.word	0x00000000
	.align		4
        /*000c*/ 	.word	0xfffffffe
	.align		4
        /*0010*/ 	.word	0x00000000
	.align		4
        /*0014*/ 	.word	0xfffffffd
	.align		4
        /*0018*/ 	.word	0x00000000
	.align		4
        /*001c*/ 	.word	0xfffffffc


//--------------------- .text._Z16computeUsingGPUsPiii --------------------------
	.section	.text._Z16computeUsingGPUsPiii,"ax",@progbits
	.align	128
        .global         _Z16computeUsingGPUsPiii
        .type           _Z16computeUsingGPUsPiii,@function
        .size           _Z16computeUsingGPUsPiii,(.L_x_1 - _Z16computeUsingGPUsPiii)
        .other          _Z16computeUsingGPUsPiii,@"STO_CUDA_ENTRY STV_DEFAULT"
_Z16computeUsingGPUsPiii:
.text._Z16computeUsingGPUsPiii:
[----:B------:R-:W-:Y:S08]  /*0000*/  LDC R1, c[0x0][0x37c] ;  /* 0x0000df00ff017b82 */ /* 0x000ff00000000800 */
[----:B------:R-:W0:Y:S01]  /*0010*/  LDC.64 R4, c[0x0][0x388] ;  /* 0x0000e200ff047b82 */ /* 0x000e220000000a00 */
[----:B------:R-:W1:Y:S07]  /*0020*/  LDCU.64 UR4, c[0x0][0x358] ;  /* 0x00006b00ff0477ac */ /* 0x000e6e0008000a00 */
[----:B------:R-:W1:Y:S01]  /*0030*/  LDC.64 R2, c[0x0][0x380] ;  /* 0x0000e000ff027b82 */ /* 0x000e620000000a00 */
[----:B0-----:R-:W-:-:S05]  /*0040*/  IADD3 R5, PT, PT, R5, R4, RZ ;  /* 0x0000000405057210 */ /* 0x001fca0007ffe0ff */
[----:B-1----:R-:W-:Y:S01]  /*0050*/  STG.E desc[UR4][R2.64], R5 ;  /* 0x0000000502007986 */ /* 0x002fe2000c101904 */
[----:B------:R-:W-:Y:S05]  /*0060*/  EXIT ;  /* 0x000000000000794d */ /* 0x000fea0003800000 */
.L_x_0:
[----:B------:R-:W-:-:S00]  /*0070*/  BRA `(.L_x_0) ;  /* 0xfffffffc00fc7947 */ /* 0x000fc0000383ffff */
[----:B------:R-:W-:-:S00]  /*0080*/  NOP ;  /* 0x0000000000007918 */ /* 0x000fc00000000000 */
[----:B------:R-:W-:-:S00]  /*0090*/  NOP ;  /* 0x0000000000007918 */ /* 0x000fc00000000000 */
[----:B------:R-:W-:-:S00]  /*00a0*/  NOP ;  /* 0x0000000000007918 */ /* 0x000fc00000000000 */
[----:B------:R-:W-:-:S00]  /*00b0*/  NOP ;  /* 0x0000000000007918 */ /* 0x000fc00000000000 */
[----:B------:R-:W-:-:S00]  /*00c0*/  NOP ;  /* 0x0000000000007918 */ /* 0x000fc00000000000 */
[----:B------:R-:W-:-:S00]  /*00d0*/  NOP ;  /* 0x0000000000007918 */ /* 0x000fc00000000000 */
[----:B------:R-:W-:-:S00]  /*00e0*/  NOP ;  /* 0x0000000000007918 */ /* 0x000fc00000000000 */
[----:B------:R-:W-:-:S00]  /*00f0*/  NOP ;  /* 0x0000000000007918 */ /* 0x000fc00000000000 */
.L_x_1:


//--------------------- .nv.shared.reserved.0     --------------------------
	.section	.nv.shared.reserved.0,"aw",@nobits
	.weak		__nv_reservedSMEM_offset_0_alias
	.size		__nv_reservedSMEM_offset_0_alias, 0, 64
	.other		__nv_reservedSMEM_offset_0_alias,@"STO_CUDA_RESERVED_SHARED STV_DEFAULT"
__nv_reservedSMEM_offset_0_alias:
	.zero		0
	.zero		64


//--------------------- .nv.constant0._Z16computeUsingGPUsPiii --------------------------
	.section	.nv.constant0._Z16computeUsingGPUsPiii,"a",@progbits
	.sectionflags	@""
	.align	4
.nv.constant0._Z16computeUsingGPUsPiii:
	.zero		912


//--------------------- SYMBOLS --------------------------

	.type		.nv.reservedSmem.offset0,@object
	.size		.nv.reservedSmem.offset0,0x4
